	.headerflags	@"EF_CUDA_TEXMODE_UNIFIED EF_CUDA_64BIT_ADDRESS EF_CUDA_ACCELERATORS EF_CUDA_SM90 EF_CUDA_VIRTUAL_SM(EF_CUDA_SM90)"
	.elftype	@"ET_EXEC"


//--------------------- .nv.info                  --------------------------
	.section	.nv.info,"",@"SHT_CUDA_INFO"
	.align	4


	//----- nvinfo : EIATTR_REGCOUNT
	.align		4
        /*0000*/ 	.byte	0x04, 0x2f
        /*0002*/ 	.short	(.L_3 - .L_2)
	.align		4
.L_2:
        /*0004*/ 	.word	index@(triton_poi_fused__native_batch_norm_legit_no_training_convolution_relu_9)
        /*0008*/ 	.word	0x00000028


	//----- nvinfo : EIATTR_MIN_STACK_SIZE
	.align		4
.L_3:
        /*000c*/ 	.byte	0x04, 0x12
        /*000e*/ 	.short	(.L_5 - .L_4)
	.align		4
.L_4:
        /*0010*/ 	.word	index@(triton_poi_fused__native_batch_norm_legit_no_training_convolution_relu_9)
        /*0014*/ 	.word	0x00000000


	//----- nvinfo : EIATTR_FRAME_SIZE
	.align		4
.L_5:
        /*0018*/ 	.byte	0x04, 0x11
        /*001a*/ 	.short	(.L_7 - .L_6)
	.align		4
.L_6:
        /*001c*/ 	.word	index@(triton_poi_fused__native_batch_norm_legit_no_training_convolution_relu_9)
        /*0020*/ 	.word	0x00000000


	//----- nvinfo : EIATTR_MIN_STACK_SIZE
	.align		4
.L_7:
        /*0024*/ 	.byte	0x04, 0x12
        /*0026*/ 	.short	(.L_9 - .L_8)
	.align		4
.L_8:
        /*0028*/ 	.word	index@(triton_poi_fused__native_batch_norm_legit_no_training_convolution_relu_9)
        /*002c*/ 	.word	0x00000000
.L_9:


//--------------------- .nv.info.triton_poi_fused__native_batch_norm_legit_no_training_convolution_relu_9 --------------------------
	.section	.nv.info.triton_poi_fused__native_batch_norm_legit_no_training_convolution_relu_9,"",@"SHT_CUDA_INFO"
	.sectionflags	@""
	.align	4


	//----- nvinfo : EIATTR_CUDA_API_VERSION
	.align		4
        /*0000*/ 	.byte	0x04, 0x37
        /*0002*/ 	.short	(.L_11 - .L_10)
.L_10:
        /*0004*/ 	.word	0x0000007c


	//----- nvinfo : EIATTR_KPARAM_INFO
	.align		4
.L_11:
        /*0008*/ 	.byte	0x04, 0x17
        /*000a*/ 	.short	(.L_13 - .L_12)
.L_12:
        /*000c*/ 	.word	0x00000000
        /*0010*/ 	.short	0x0008
        /*0012*/ 	.short	0x003c
        /*0014*/ 	.byte	0x00, 0xf0, 0x11, 0x00


	//----- nvinfo : EIATTR_KPARAM_INFO
	.align		4
.L_13:
        /*0018*/ 	.byte	0x04, 0x17
        /*001a*/ 	.short	(.L_15 - .L_14)
.L_14:
        /*001c*/ 	.word	0x00000000
        /*0020*/ 	.short	0x0007
        /*0022*/ 	.short	0x0038
        /*0024*/ 	.byte	0x00, 0xf0, 0x11, 0x00


	//----- nvinfo : EIATTR_KPARAM_INFO
	.align		4
.L_15:
        /*0028*/ 	.byte	0x04, 0x17
        /*002a*/ 	.short	(.L_17 - .L_16)
.L_16:
        /*002c*/ 	.word	0x00000000
        /*0030*/ 	.short	0x0006
        /*0032*/ 	.short	0x0030
        /*0034*/ 	.byte	0x00, 0xf4, 0x21, 0x00


	//----- nvinfo : EIATTR_KPARAM_INFO
	.align		4
.L_17:
        /*0038*/ 	.byte	0x04, 0x17
        /*003a*/ 	.short	(.L_19 - .L_18)
.L_18:
        /*003c*/ 	.word	0x00000000
        /*0040*/ 	.short	0x0005
        /*0042*/ 	.short	0x0028
        /*0044*/ 	.byte	0x00, 0xf4, 0x21, 0x00


	//----- nvinfo : EIATTR_KPARAM_INFO
	.align		4
.L_19:
        /*0048*/ 	.byte	0x04, 0x17
        /*004a*/ 	.short	(.L_21 - .L_20)
.L_20:
        /*004c*/ 	.word	0x00000000
        /*0050*/ 	.short	0x0004
        /*0052*/ 	.short	0x0020
        /*0054*/ 	.byte	0x00, 0xf4, 0x21, 0x00


	//----- nvinfo : EIATTR_KPARAM_INFO
	.align		4
.L_21:
        /*0058*/ 	.byte	0x04, 0x17
        /*005a*/ 	.short	(.L_23 - .L_22)
.L_22:
        /*005c*/ 	.word	0x00000000
        /*0060*/ 	.short	0x0003
        /*0062*/ 	.short	0x0018
        /*0064*/ 	.byte	0x00, 0xf4, 0x21, 0x00


	//----- nvinfo : EIATTR_KPARAM_INFO
	.align		4
.L_23:
        /*0068*/ 	.byte	0x04, 0x17
        /*006a*/ 	.short	(.L_25 - .L_24)
.L_24:
        /*006c*/ 	.word	0x00000000
        /*0070*/ 	.short	0x0002
        /*0072*/ 	.short	0x0010
        /*0074*/ 	.byte	0x00, 0xf4, 0x21, 0x00


	//----- nvinfo : EIATTR_KPARAM_INFO
	.align		4
.L_25:
        /*0078*/ 	.byte	0x04, 0x17
        /*007a*/ 	.short	(.L_27 - .L_26)
.L_26:
        /*007c*/ 	.word	0x00000000
        /*0080*/ 	.short	0x0001
        /*0082*/ 	.short	0x0008
        /*0084*/ 	.byte	0x00, 0xf4, 0x21, 0x00


	//----- nvinfo : EIATTR_KPARAM_INFO
	.align		4
.L_27:
        /*0088*/ 	.byte	0x04, 0x17
        /*008a*/ 	.short	(.L_29 - .L_28)
.L_28:
        /*008c*/ 	.word	0x00000000
        /*0090*/ 	.short	0x0000
        /*0092*/ 	.short	0x0000
        /*0094*/ 	.byte	0x00, 0xf4, 0x21, 0x00


	//----- nvinfo : EIATTR_SPARSE_MMA_MASK
	.align		4
.L_29:
        /*0098*/ 	.byte	0x03, 0x50
        /*009a*/ 	.short	0x0000


	//----- nvinfo : EIATTR_MAXREG_COUNT
	.align		4
        /*009c*/ 	.byte	0x03, 0x1b
        /*009e*/ 	.short	0x00ff


	//----- nvinfo : EIATTR_EXIT_INSTR_OFFSETS
	.align		4
        /*00a0*/ 	.byte	0x04, 0x1c
        /*00a2*/ 	.short	(.L_31 - .L_30)


	//   ....[0]....
.L_30:
        /*00a4*/ 	.word	0x00001390


	//   ....[1]....
        /*00a8*/ 	.word	0x000013d0


	//----- nvinfo : EIATTR_REQNTID
	.align		4
.L_31:
        /*00ac*/ 	.byte	0x04, 0x10
        /*00ae*/ 	.short	(.L_33 - .L_32)
.L_32:
        /*00b0*/ 	.word	0x00000100
        /*00b4*/ 	.word	0x00000001
        /*00b8*/ 	.word	0x00000001


	//----- nvinfo : EIATTR_CBANK_PARAM_SIZE
	.align		4
.L_33:
        /*00bc*/ 	.byte	0x03, 0x19
        /*00be*/ 	.short	0x0040


	//----- nvinfo : EIATTR_PARAM_CBANK
	.align		4
        /*00c0*/ 	.byte	0x04, 0x0a
        /*00c2*/ 	.short	(.L_35 - .L_34)
	.align		4
.L_34:
        /*00c4*/ 	.word	index@(.nv.constant0.triton_poi_fused__native_batch_norm_legit_no_training_convolution_relu_9)
        /*00c8*/ 	.short	0x0210
        /*00ca*/ 	.short	0x0040


	//----- nvinfo : EIATTR_SW_WAR
	.align		4
.L_35:
        /*00cc*/ 	.byte	0x04, 0x36
        /*00ce*/ 	.short	(.L_37 - .L_36)
.L_36:
        /*00d0*/ 	.word	0x00000008
.L_37:


//--------------------- .nv.callgraph             --------------------------
	.section	.nv.callgraph,"",@"SHT_CUDA_CALLGRAPH"
	.align	4
	.sectionentsize	8
	.align		4
        /*0000*/ 	.word	0x00000000
	.align		4
        /*0004*/ 	.word	0xffffffff
	.align		4
        /*0008*/ 	.word	0x00000000
	.align		4
        /*000c*/ 	.word	0xfffffffe
	.align		4
        /*0010*/ 	.word	0x00000000
	.align		4
        /*0014*/ 	.word	0xfffffffd
	.align		4
        /*0018*/ 	.word	0x00000000
	.align		4
        /*001c*/ 	.word	0xfffffffc


//--------------------- .nv.constant4             --------------------------
	.section	.nv.constant4,"a",@progbits
	.align	8
	.align		8
.nv.constant4:
        /*0000*/ 	.dword	_$_str
	.align		8
        /*0008*/ 	.dword	_$_str_$_2


//--------------------- .text.triton_poi_fused__native_batch_norm_legit_no_training_convolution_relu_9 --------------------------
	.section	.text.triton_poi_fused__native_batch_norm_legit_no_training_convolution_relu_9,"ax",@progbits
	.sectionflags	@"SHF_BARRIERS=1"
	.align	128
        .global         triton_poi_fused__native_batch_norm_legit_no_training_convolution_relu_9
        .type           triton_poi_fused__native_batch_norm_legit_no_training_convolution_relu_9,@function
        .size           triton_poi_fused__native_batch_norm_legit_no_training_convolution_relu_9,(.L_x_1 - triton_poi_fused__native_batch_norm_legit_no_training_convolution_relu_9)
        .other          triton_poi_fused__native_batch_norm_legit_no_training_convolution_relu_9,@"STO_CUDA_ENTRY STV_DEFAULT"
triton_poi_fused__native_batch_norm_legit_no_training_convolution_relu_9:
.text.triton_poi_fused__native_batch_norm_legit_no_training_convolution_relu_9:
[----:B------:R-:W0:Y:S01]  /*0000*/  LDC R1, c[0x0][0x28] ;  /* 0x00000a00ff017b82 */ /* 0x000e220000000800 */
[----:B------:R-:W1:Y:S07]  /*0010*/  S2R R28, SR_TID.X ;  /* 0x00000000001c7919 */ /* 0x000e6e0000002100 */
[----:B------:R-:W2:Y:S01]  /*0020*/  LDC.64 R24, c[0x0][0x210] ;  /* 0x00008400ff187b82 */ /* 0x000ea20000000a00 */
[----:B------:R-:W-:Y:S02]  /*0030*/  CS2R R8, SRZ ;  /* 0x0000000000087805 */ /* 0x000fe4000001ff00 */
[----:B------:R-:W-:Y:S01]  /*0040*/  CS2R R10, SRZ ;  /* 0x00000000000a7805 */ /* 0x000fe2000001ff00 */
[----:B------:R-:W3:Y:S01]  /*0050*/  S2R R29, SR_CTAID.Y ;  /* 0x00000000001d7919 */ /* 0x000ee20000002600 */
[----:B------:R-:W-:Y:S01]  /*0060*/  ULDC.64 UR6, c[0x0][0x208] ;  /* 0x0000820000067ab9 */ /* 0x000fe20000000a00 */
[----:B------:R-:W-:-:S02]  /*0070*/  CS2R R12, SRZ ;  /* 0x00000000000c7805 */ /* 0x000fc4000001ff00 */
[----:B------:R-:W-:Y:S01]  /*0080*/  CS2R R14, SRZ ;  /* 0x00000000000e7805 */ /* 0x000fe2000001ff00 */
[----:B------:R-:W4:Y:S01]  /*0090*/  S2R R30, SR_CTAID.X ;  /* 0x00000000001e7919 */ /* 0x000f220000002500 */
[----:B-1----:R-:W-:Y:S01]  /*00a0*/  IMAD.SHL.U32 R31, R28, 0x4, RZ ;  /* 0x000000041c1f7824 */ /* 0x002fe200078e00ff */
[----:B------:R-:W-:-:S04]  /*00b0*/  SHF.R.U32.HI R4, RZ, 0x6, R28 ;  /* 0x00000006ff047819 */ /* 0x000fc8000001161c */
[----:B------:R-:W-:Y:S01]  /*00c0*/  LOP3.LUT R0, R31, 0xfc, RZ, 0xc0, !PT ;  /* 0x000000fc1f007812 */ /* 0x000fe200078ec0ff */
[----:B----4-:R-:W-:-:S03]  /*00d0*/  IMAD.SHL.U32 R30, R30, 0x10, RZ ;  /* 0x000000101e1e7824 */ /* 0x010fc600078e00ff */
[----:B---3--:R-:W-:-:S04]  /*00e0*/  PRMT R0, R0, 0x6540, R29 ;  /* 0x0000654000007816 */ /* 0x008fc8000000001d */
[----:B------:R-:W-:Y:S02]  /*00f0*/  SHF.R.S32.HI R3, RZ, 0x1f, R0 ;  /* 0x0000001fff037819 */ /* 0x000fe40000011400 */
[----:B------:R-:W-:Y:S02]  /*0100*/  ISETP.GE.AND P0, PT, R0, 0x100, PT ;  /* 0x000001000000780c */ /* 0x000fe40003f06270 */
[----:B------:R-:W-:-:S04]  /*0110*/  LEA.HI R3, R3, R0, RZ, 0x6 ;  /* 0x0000000003037211 */ /* 0x000fc800078f30ff */
[C---:B------:R-:W-:Y:S01]  /*0120*/  LOP3.LUT R5, R3.reuse, 0xffffffc0, RZ, 0xc0, !PT ;  /* 0xffffffc003057812 */ /* 0x040fe200078ec0ff */
[----:B------:R-:W-:Y:S01]  /*0130*/  IMAD.SHL.U32 R2, R3, 0x40, RZ ;  /* 0x0000004003027824 */ /* 0x000fe200078e00ff */
[----:B------:R-:W-:-:S04]  /*0140*/  SGXT.U32 R3, R4, 0x2 ;  /* 0x000000020403781a */ /* 0x000fc80000000000 */
[----:B------:R-:W-:-:S04]  /*0150*/  LOP3.LUT R2, R2, 0xfffff000, RZ, 0xc0, !PT ;  /* 0xfffff00002027812 */ /* 0x000fc800078ec0ff */
[----:B------:R-:W-:Y:S02]  /*0160*/  IADD3 R7, R2, R0, -R5 ;  /* 0x0000000002077210 */ /* 0x000fe40007ffe805 */
[----:B------:R-:W-:-:S04]  /*0170*/  LOP3.LUT R0, R30, R3, RZ, 0xfc, !PT ;  /* 0x000000031e007212 */ /* 0x000fc800078efcff */
[C---:B------:R-:W-:Y:S01]  /*0180*/  ISETP.LT.AND P4, PT, R0.reuse, 0x40, !P0 ;  /* 0x000000400000780c */ /* 0x040fe20004781270 */
[C---:B------:R-:W-:Y:S01]  /*0190*/  IMAD R3, R0.reuse, 0x40, R7 ;  /* 0x0000004000037824 */ /* 0x040fe200078e0207 */
[C---:B------:R-:W-:Y:S02]  /*01a0*/  LOP3.LUT R6, R0.reuse, 0x4, RZ, 0xfc, !PT ;  /* 0x0000000400067812 */ /* 0x040fe400078efcff */
[----:B------:R-:W-:Y:S01]  /*01b0*/  LOP3.LUT R5, R0, 0x8, RZ, 0xfc, !PT ;  /* 0x0000000800057812 */ /* 0x000fe200078efcff */
[----:B--2---:R-:W-:Y:S01]  /*01c0*/  IMAD.WIDE R20, R3, 0x4, R24 ;  /* 0x0000000403147825 */ /* 0x004fe200078e0218 */
[----:B------:R-:W-:-:S03]  /*01d0*/  ISETP.LT.AND P3, PT, R6, 0x40, !P0 ;  /* 0x000000400600780c */ /* 0x000fc60004761270 */
[----:B------:R-:W-:-:S04]  /*01e0*/  IMAD R6, R6, 0x40, R7 ;  /* 0x0000004006067824 */ /* 0x000fc800078e0207 */
[----:B------:R1:W2:Y:S01]  /*01f0*/  @P4 LDG.E.EL.128 R8, desc[UR6][R20.64] ;  /* 0x0000000614084981 */ /* 0x0002a2000c2e1d00 */
[----:B------:R-:W-:-:S05]  /*0200*/  IMAD.WIDE R22, R6, 0x4, R24 ;  /* 0x0000000406167825 */ /* 0x000fca00078e0218 */
[----:B------:R3:W4:Y:S01]  /*0210*/  @P3 LDG.E.EL.128 R12, desc[UR6][R22.64] ;  /* 0x00000006160c3981 */ /* 0x000722000c2e1d00 */
[C---:B------:R-:W-:Y:S01]  /*0220*/  ISETP.LT.AND P2, PT, R5.reuse, 0x40, !P0 ;  /* 0x000000400500780c */ /* 0x040fe20004741270 */
[----:B------:R-:W-:Y:S01]  /*0230*/  IMAD R5, R5, 0x40, R7 ;  /* 0x0000004005057824 */ /* 0x000fe200078e0207 */
[----:B------:R-:W-:Y:S02]  /*0240*/  CS2R R16, SRZ ;  /* 0x0000000000107805 */ /* 0x000fe4000001ff00 */
[----:B------:R-:W-:Y:S01]  /*0250*/  CS2R R18, SRZ ;  /* 0x0000000000127805 */ /* 0x000fe2000001ff00 */
[----:B------:R-:W-:-:S08]  /*0260*/  IMAD.WIDE R26, R5, 0x4, R24 ;  /* 0x00000004051a7825 */ /* 0x000fd000078e0218 */
[----:B------:R5:W4:Y:S01]  /*0270*/  @P2 LDG.E.EL.128 R16, desc[UR6][R26.64] ;  /* 0x000000061a102981 */ /* 0x000b22000c2e1d00 */
[----:B------:R-:W-:-:S04]  /*0280*/  LOP3.LUT R0, R0, 0xc, RZ, 0xfc, !PT ;  /* 0x0000000c00007812 */ /* 0x000fc800078efcff */
[C---:B------:R-:W-:Y:S01]  /*0290*/  ISETP.LT.AND P0, PT, R0.reuse, 0x40, !P0 ;  /* 0x000000400000780c */ /* 0x040fe20004701270 */
[----:B------:R-:W-:Y:S01]  /*02a0*/  IMAD R0, R0, 0x40, R7 ;  /* 0x0000004000007824 */ /* 0x000fe200078e0207 */
[----:B-1----:R-:W-:Y:S02]  /*02b0*/  CS2R R20, SRZ ;  /* 0x0000000000147805 */ /* 0x002fe4000001ff00 */
[----:B---3--:R-:W-:Y:S01]  /*02c0*/  CS2R R22, SRZ ;  /* 0x0000000000167805 */ /* 0x008fe2000001ff00 */
[----:B------:R-:W-:Y:S01]  /*02d0*/  IMAD.WIDE R32, R0, 0x4, R24 ;  /* 0x0000000400207825 */ /* 0x000fe200078e0218 */
[----:B------:R-:W1:Y:S07]  /*02e0*/  S2UR UR5, SR_CgaCtaId ;  /* 0x00000000000579c3 */ /* 0x000e6e0000008800 */
[----:B------:R3:W4:Y:S01]  /*02f0*/  @P0 LDG.E.EL.128 R20, desc[UR6][R32.64] ;  /* 0x0000000620140981 */ /* 0x000722000c2e1d00 */
[----:B------:R-:W-:Y:S01]  /*0300*/  SHF.R.U32.HI R2, RZ, 0x2, R28 ;  /* 0x00000002ff027819 */ /* 0x000fe2000001161c */
[----:B------:R-:W-:Y:S01]  /*0310*/  UMOV UR4, 0x400 ;  /* 0x0000040000047882 */ /* 0x000fe20000000000 */
[----:B------:R-:W-:Y:S01]  /*0320*/  SHF.R.S32.HI R24, RZ, 0x17, R29 ;  /* 0x00000017ff187819 */ /* 0x000fe2000001141d */
[----:B-----5:R-:W5:Y:S01]  /*0330*/  LDC.64 R26, c[0x0][0x220] ;  /* 0x00008800ff1a7b82 */ /* 0x020f620000000a00 */
[----:B------:R-:W-:-:S02]  /*0340*/  LOP3.LUT R4, R2, 0x30, RZ, 0xc0, !PT ;  /* 0x0000003002047812 */ /* 0x000fc400078ec0ff */
[----:B------:R-:W-:Y:S02]  /*0350*/  SGXT R2, R24, 0x1 ;  /* 0x000000011802781a */ /* 0x000fe40000000200 */
[----:B------:R-:W-:Y:S02]  /*0360*/  PRMT R7, R28, 0x6540, R29 ;  /* 0x000065401c077816 */ /* 0x000fe4000000001d */
[----:B------:R-:W-:Y:S01]  /*0370*/  LOP3.LUT R24, R31, 0x3fc, RZ, 0xc0, !PT ;  /* 0x000003fc1f187812 */ /* 0x000fe200078ec0ff */
[----:B-1----:R-:W-:Y:S01]  /*0380*/  UPRMT UR4, UR5, 0x654, UR4 ;  /* 0x0000065405047896 */ /* 0x002fe20008000004 */
[----:B------:R-:W-:-:S05]  /*0390*/  LEA.HI R25, R2, R7, RZ, 0x6 ;  /* 0x0000000702197211 */ /* 0x000fca00078f30ff */
[----:B------:R-:W-:-:S04]  /*03a0*/  VIADD R35, R4, UR4 ;  /* 0x0000000404237c36 */ /* 0x000fc80008000000 */
[----:B------:R-:W-:Y:S01]  /*03b0*/  IMAD R2, R24, 0x4, R35 ;  /* 0x0000000418027824 */ /* 0x000fe200078e0223 */
[----:B------:R-:W-:Y:S01]  /*03c0*/  LOP3.LUT R4, R28, 0xff, RZ, 0xc0, !PT ;  /* 0x000000ff1c047812 */ /* 0x000fe200078ec0ff */
[----:B------:R-:W1:Y:S03]  /*03d0*/  LDC.64 R34, c[0x0][0x230] ;  /* 0x00008c00ff227b82 */ /* 0x000e660000000a00 */
[----:B------:R-:W-:Y:S02]  /*03e0*/  LEA R4, R4, UR4, 0x2 ;  /* 0x0000000404047c11 */ /* 0x000fe4000f8e10ff */
[----:B---3--:R-:W-:Y:S02]  /*03f0*/  LOP3.LUT R32, R25, 0xffffffc0, RZ, 0xc0, !PT ;  /* 0xffffffc019207812 */ /* 0x008fe400078ec0ff */
[----:B------:R-:W-:-:S03]  /*0400*/  ISETP.GE.AND P1, PT, R7, 0x100, PT ;  /* 0x000001000700780c */ /* 0x000fc60003f26270 */
[----:B------:R-:W-:Y:S02]  /*0410*/  IMAD.IADD R7, R7, 0x1, -R32 ;  /* 0x0000000107077824 */ /* 0x000fe400078e0a20 */
[----:B------:R-:W3:Y:S02]  /*0420*/  LDC.64 R32, c[0x0][0x228] ;  /* 0x00008a00ff207b82 */ /* 0x000ee40000000a00 */
[----:B-----5:R-:W-:Y:S01]  /*0430*/  IMAD.WIDE R26, R7, 0x4, R26 ;  /* 0x00000004071a7825 */ /* 0x020fe200078e021a */
[----:B--2---:R-:W-:Y:S05]  /*0440*/  STS.128 [R2], R8 ;  /* 0x0000000802007388 */ /* 0x004fea0000000c00 */
[----:B------:R-:W-:Y:S06]  /*0450*/  BAR.SYNC.DEFER_BLOCKING 0x0 ;  /* 0x0000000000007b1d */ /* 0x000fec0000010000 */
[----:B------:R-:W-:Y:S04]  /*0460*/  LDS R8, [R4] ;  /* 0x0000000004087984 */ /* 0x000fe80000000800 */
[----:B------:R-:W-:Y:S04]  /*0470*/  LDS R11, [R4+0x410] ;  /* 0x00041000040b7984 */ /* 0x000fe80000000800 */
[----:B------:R-:W-:Y:S04]  /*0480*/  LDS R10, [R4+0x820] ;  /* 0x00082000040a7984 */ /* 0x000fe80000000800 */
[----:B------:R-:W-:Y:S01]  /*0490*/  LDS R9, [R4+0xc30] ;  /* 0x000c300004097984 */ /* 0x000fe20000000800 */
[----:B------:R-:W-:Y:S06]  /*04a0*/  BAR.SYNC.DEFER_BLOCKING 0x0 ;  /* 0x0000000000007b1d */ /* 0x000fec0000010000 */
[----:B----4-:R2:W-:Y:S02]  /*04b0*/  STS.128 [R2], R12 ;  /* 0x0000000c02007388 */ /* 0x0105e40000000c00 */
[----:B------:R-:W-:Y:S06]  /*04c0*/  BAR.SYNC.DEFER_BLOCKING 0x0 ;  /* 0x0000000000007b1d */ /* 0x000fec0000010000 */
[----:B------:R-:W4:Y:S04]  /*04d0*/  LDS R13, [R4] ;  /* 0x00000000040d7984 */ /* 0x000f280000000800 */
[----:B------:R-:W-:Y:S04]  /*04e0*/  LDS R14, [R4+0x410] ;  /* 0x00041000040e7984 */ /* 0x000fe80000000800 */
[----:B------:R-:W-:Y:S04]  /*04f0*/  LDS R15, [R4+0x820] ;  /* 0x00082000040f7984 */ /* 0x000fe80000000800 */
[----:B------:R-:W-:Y:S01]  /*0500*/  LDS R25, [R4+0xc30] ;  /* 0x000c300004197984 */ /* 0x000fe20000000800 */
[----:B------:R-:W-:Y:S06]  /*0510*/  BAR.SYNC.DEFER_BLOCKING 0x0 ;  /* 0x0000000000007b1d */ /* 0x000fec0000010000 */
[----:B------:R-:W-:Y:S02]  /*0520*/  STS.128 [R2], R16 ;  /* 0x0000001002007388 */ /* 0x000fe40000000c00 */
[----:B------:R-:W-:Y:S06]  /*0530*/  BAR.SYNC.DEFER_BLOCKING 0x0 ;  /* 0x0000000000007b1d */ /* 0x000fec0000010000 */
[----:B------:R-:W-:Y:S04]  /*0540*/  LDS R16, [R4] ;  /* 0x0000000004107984 */ /* 0x000fe80000000800 */
[----:B------:R-:W-:Y:S04]  /*0550*/  LDS R17, [R4+0x410] ;  /* 0x0004100004117984 */ /* 0x000fe80000000800 */
[----:B------:R-:W-:Y:S04]  /*0560*/  LDS R18, [R4+0x820] ;  /* 0x0008200004127984 */ /* 0x000fe80000000800 */
[----:B------:R-:W5:Y:S01]  /*0570*/  LDS R19, [R4+0xc30] ;  /* 0x000c300004137984 */ /* 0x000f620000000800 */
[----:B------:R-:W-:Y:S01]  /*0580*/  BAR.SYNC.DEFER_BLOCKING 0x0 ;  /* 0x0000000000007b1d */ /* 0x000fe20000010000 */
[----:B--2---:R-:W-:-:S05]  /*0590*/  IMAD.MOV.U32 R12, RZ, RZ, RZ ;  /* 0x000000ffff0c7224 */ /* 0x004fca00078e00ff */
[----:B------:R2:W-:Y:S02]  /*05a0*/  STS.128 [R2], R20 ;  /* 0x0000001402007388 */ /* 0x0005e40000000c00 */
[----:B------:R-:W-:Y:S08]  /*05b0*/  BAR.SYNC.DEFER_BLOCKING 0x0 ;  /* 0x0000000000007b1d */ /* 0x000ff00000010000 */
[----:B--2---:R-:W2:Y:S01]  /*05c0*/  LDC.64 R22, c[0x0][0x218] ;  /* 0x00008600ff167b82 */ /* 0x004ea20000000a00 */
[----:B------:R1:W4:Y:S01]  /*05d0*/  @!P1 LDG.E.EL R12, desc[UR6][R26.64] ;  /* 0x000000061a0c9981 */ /* 0x000322000c2e1900 */
[----:B------:R-:W-:-:S02]  /*05e0*/  IMAD.MOV.U32 R20, RZ, RZ, RZ ;  /* 0x000000ffff147224 */ /* 0x000fc400078e00ff */
[C---:B---3--:R-:W-:Y:S01]  /*05f0*/  IMAD.WIDE R32, R7.reuse, 0x4, R32 ;  /* 0x0000000407207825 */ /* 0x048fe200078e0220 */
[----:B------:R-:W-:Y:S03]  /*0600*/  LDS R21, [R4] ;  /* 0x0000000004157984 */ /* 0x000fe60000000800 */
[----:B--2---:R-:W-:-:S05]  /*0610*/  IMAD.WIDE R22, R7, 0x4, R22 ;  /* 0x0000000407167825 */ /* 0x004fca00078e0216 */
[----:B------:R2:W3:Y:S01]  /*0620*/  @!P1 LDG.E.EL R20, desc[UR6][R22.64] ;  /* 0x0000000616149981 */ /* 0x0004e2000c2e1900 */
[----:B01----:R-:W-:Y:S02]  /*0630*/  IMAD.MOV.U32 R26, RZ, RZ, RZ ;  /* 0x000000ffff1a7224 */ /* 0x003fe400078e00ff */
[----:B------:R-:W-:Y:S02]  /*0640*/  IMAD.WIDE R34, R7, 0x4, R34 ;  /* 0x0000000407227825 */ /* 0x000fe400078e0222 */
[----:B------:R-:W-:Y:S04]  /*0650*/  LDS R7, [R4+0x820] ;  /* 0x0008200004077984 */ /* 0x000fe80000000800 */
[----:B------:R0:W5:Y:S01]  /*0660*/  @!P1 LDG.E.EL R26, desc[UR6][R32.64] ;  /* 0x00000006201a9981 */ /* 0x000162000c2e1900 */
[----:B--2---:R-:W-:-:S03]  /*0670*/  IMAD.MOV.U32 R23, RZ, RZ, RZ ;  /* 0x000000ffff177224 */ /* 0x004fc600078e00ff */
[----:B------:R-:W1:Y:S04]  /*0680*/  LDS R22, [R4+0x410] ;  /* 0x0004100004167984 */ /* 0x000e680000000800 */
[----:B------:R5:W2:Y:S04]  /*0690*/  @!P1 LDG.E.EL R23, desc[UR6][R34.64] ;  /* 0x0000000622179981 */ /* 0x000aa8000c2e1900 */
[----:B0-----:R-:W0:Y:S01]  /*06a0*/  LDS R32, [R4+0xc30] ;  /* 0x000c300004207984 */ /* 0x001e220000000800 */
[----:B------:R-:W-:Y:S01]  /*06b0*/  HFMA2.MMA R33, -RZ, RZ, 1.625, 0 ;  /* 0x3e800000ff217435 */ /* 0x000fe200000001ff */
[----:B------:R-:W-:Y:S01]  /*06c0*/  BAR.SYNC.DEFER_BLOCKING 0x0 ;  /* 0x0000000000007b1d */ /* 0x000fe20000010000 */
[----:B----4-:R-:W-:-:S05]  /*06d0*/  FADD R12, R12, 9.9999997473787516356e-06 ;  /* 0x3727c5ac0c0c7421 */ /* 0x010fca0000000000 */
[----:B------:R-:W4:Y:S02]  /*06e0*/  MUFU.SQRT R36, R12 ;  /* 0x0000000c00247308 */ /* 0x000f240000002000 */
[C---:B----4-:R-:W-:Y:S02]  /*06f0*/  FSETP.GT.AND P1, PT, R36.reuse, 8.50705917302346158658e+37, PT ;  /* 0x7e8000002400780b */ /* 0x050fe40003f24000 */
[----:B------:R-:W-:-:S11]  /*0700*/  FSETP.GEU.AND P5, PT, R36, 1.175494350822287508e-38, PT ;  /* 0x008000002400780b */ /* 0x000fd60003fae000 */
[----:B------:R-:W-:-:S04]  /*0710*/  @P1 FMUL R36, R36, 0.25 ;  /* 0x3e80000024241820 */ /* 0x000fc80000400000 */
[----:B------:R-:W-:-:S04]  /*0720*/  @!P5 FMUL R36, R36, 16777216 ;  /* 0x4b8000002424d820 */ /* 0x000fc80000400000 */
[----:B------:R-:W4:Y:S01]  /*0730*/  MUFU.RCP R27, R36 ;  /* 0x00000024001b7308 */ /* 0x000f220000001000 */
[----:B------:R-:W-:Y:S01]  /*0740*/  FSEL R12, R33, 1, P1 ;  /* 0x3f800000210c7808 */ /* 0x000fe20000800000 */
[----:B------:R-:W-:-:S04]  /*0750*/  IMAD.SHL.U32 R33, R28, 0x10, RZ ;  /* 0x000000101c217824 */ /* 0x000fc800078e00ff */
[----:B------:R-:W-:Y:S01]  /*0760*/  @!P5 FMUL R12, R12, 16777216 ;  /* 0x4b8000000c0cd820 */ /* 0x000fe20000400000 */
[----:B------:R-:W-:Y:S01]  /*0770*/  LOP3.LUT R33, R33, 0xff0, RZ, 0xc0, !PT ;  /* 0x00000ff021217812 */ /* 0x000fe200078ec0ff */
[--C-:B---3--:R-:W-:Y:S01]  /*0780*/  FADD R13, R13, -R20.reuse ;  /* 0x800000140d0d7221 */ /* 0x108fe20000000000 */
[--C-:B-----5:R-:W-:Y:S01]  /*0790*/  FADD R34, R19, -R20.reuse ;  /* 0x8000001413227221 */ /* 0x120fe20000000000 */
[--C-:B-1----:R-:W-:Y:S01]  /*07a0*/  FADD R22, R22, -R20.reuse ;  /* 0x8000001416167221 */ /* 0x102fe20000000000 */
[----:B----4-:R-:W-:Y:S01]  /*07b0*/  FMUL R27, R27, R12 ;  /* 0x0000000c1b1b7220 */ /* 0x010fe20000400000 */
[----:B------:R-:W-:Y:S01]  /*07c0*/  LEA.HI R12, R33, UR4, RZ, 0x1e ;  /* 0x00000004210c7c11 */ /* 0x000fe2000f8ff0ff */
[--C-:B------:R-:W-:Y:S01]  /*07d0*/  FADD R11, R11, -R20.reuse ;  /* 0x800000140b0b7221 */ /* 0x100fe20000000000 */
[--C-:B------:R-:W-:Y:S01]  /*07e0*/  FADD R18, R18, -R20.reuse ;  /* 0x8000001412127221 */ /* 0x100fe20000000000 */
[--C-:B------:R-:W-:Y:S01]  /*07f0*/  FADD R8, R8, -R20.reuse ;  /* 0x8000001408087221 */ /* 0x100fe20000000000 */
[----:B------:R-:W-:Y:S01]  /*0800*/  FADD R10, R10, -R20 ;  /* 0x800000140a0a7221 */ /* 0x000fe20000000000 */
[----:B------:R-:W-:-:S02]  /*0810*/  IMAD R12, R33, 0x4, R12 ;  /* 0x00000004210c7824 */ /* 0x000fc400078e020c */
[--C-:B------:R-:W-:Y:S01]  /*0820*/  FADD R9, R9, -R20.reuse ;  /* 0x8000001409097221 */ /* 0x100fe20000000000 */
[--C-:B------:R-:W-:Y:S01]  /*0830*/  FADD R14, R14, -R20.reuse ;  /* 0x800000140e0e7221 */ /* 0x100fe20000000000 */
[--C-:B------:R-:W-:Y:S01]  /*0840*/  FADD R15, R15, -R20.reuse ;  /* 0x800000140f0f7221 */ /* 0x100fe20000000000 */
[--C-:B------:R-:W-:Y:S01]  /*0850*/  FADD R25, R25, -R20.reuse ;  /* 0x8000001419197221 */ /* 0x100fe20000000000 */
[--C-:B------:R-:W-:Y:S01]  /*0860*/  FADD R16, R16, -R20.reuse ;  /* 0x8000001410107221 */ /* 0x100fe20000000000 */
[--C-:B------:R-:W-:Y:S01]  /*0870*/  FADD R33, R17, -R20.reuse ;  /* 0x8000001411217221 */ /* 0x100fe20000000000 */
[--C-:B------:R-:W-:Y:S01]  /*0880*/  FADD R21, R21, -R20.reuse ;  /* 0x8000001415157221 */ /* 0x100fe20000000000 */
[--C-:B------:R-:W-:Y:S01]  /*0890*/  FADD R19, R7, -R20.reuse ;  /* 0x8000001407137221 */ /* 0x100fe20000000000 */
[----:B0-----:R-:W-:Y:S01]  /*08a0*/  FADD R32, R32, -R20 ;  /* 0x8000001420207221 */ /* 0x001fe20000000000 */
[C---:B------:R-:W-:Y:S01]  /*08b0*/  FMUL R13, R27.reuse, R13 ;  /* 0x0000000d1b0d7220 */ /* 0x040fe20000400000 */
        /* <DEDUP_REMOVED lines=14> */
[----:B------:R-:W-:Y:S01]  /*09a0*/  FMUL R11, R27, R32 ;  /* 0x000000201b0b7220 */ /* 0x000fe20000400000 */
[-CC-:B--2---:R-:W-:Y:S01]  /*09b0*/  FFMA R27, R13, R26.reuse, R23.reuse ;  /* 0x0000001a0d1b7223 */ /* 0x184fe20000000017 */
[-CC-:B------:R-:W-:Y:S01]  /*09c0*/  FFMA R13, R22, R26.reuse, R23.reuse ;  /* 0x0000001a160d7223 */ /* 0x180fe20000000017 */
[-CC-:B------:R-:W-:Y:S01]  /*09d0*/  FFMA R19, R16, R26.reuse, R23.reuse ;  /* 0x0000001a10137223 */ /* 0x180fe20000000017 */
[-CC-:B------:R-:W-:Y:S01]  /*09e0*/  FFMA R16, R17, R26.reuse, R23.reuse ;  /* 0x0000001a11107223 */ /* 0x180fe20000000017 */
[-CC-:B------:R-:W-:Y:S01]  /*09f0*/  FFMA R17, R7, R26.reuse, R23.reuse ;  /* 0x0000001a07117223 */ /* 0x180fe20000000017 */
[-CC-:B------:R-:W-:Y:S01]  /*0a00*/  FFMA R22, R21, R26.reuse, R23.reuse ;  /* 0x0000001a15167223 */ /* 0x180fe20000000017 */
[----:B------:R-:W-:Y:S01]  /*0a10*/  FSETP.GEU.AND P6, PT, R13, RZ, PT ;  /* 0x000000ff0d00720b */ /* 0x000fe20003fce000 */
[-CC-:B------:R-:W-:Y:S01]  /*0a20*/  FFMA R25, R25, R26.reuse, R23.reuse ;  /* 0x0000001a19197223 */ /* 0x180fe20000000017 */
[----:B------:R-:W-:Y:S01]  /*0a30*/  FFMA R18, R18, R26, R23 ;  /* 0x0000001a12127223 */ /* 0x000fe20000000017 */
[----:B------:R-:W-:-:S02]  /*0a40*/  FSETP.GEU.AND P5, PT, R17, RZ, PT ;  /* 0x000000ff1100720b */ /* 0x000fc40003fae000 */
[----:B------:R-:W-:Y:S02]  /*0a50*/  FSEL R7, R13, RZ, P6 ;  /* 0x000000ff0d077208 */ /* 0x000fe40003000000 */
[----:B------:R-:W-:Y:S02]  /*0a60*/  FSETP.GEU.AND P1, PT, R22, RZ, PT ;  /* 0x000000ff1600720b */ /* 0x000fe40003f2e000 */
[----:B------:R-:W-:Y:S01]  /*0a70*/  FSETP.GEU.AND P6, PT, R16, RZ, PT ;  /* 0x000000ff1000720b */ /* 0x000fe20003fce000 */
[-CC-:B------:R-:W-:Y:S01]  /*0a80*/  FFMA R33, R10, R26.reuse, R23.reuse ;  /* 0x0000001a0a217223 */ /* 0x180fe20000000017 */
[-CC-:B------:R-:W-:Y:S01]  /*0a90*/  FFMA R32, R9, R26.reuse, R23.reuse ;  /* 0x0000001a09207223 */ /* 0x180fe20000000017 */
[----:B------:R-:W-:Y:S01]  /*0aa0*/  FSEL R22, R22, RZ, P1 ;  /* 0x000000ff16167208 */ /* 0x000fe20000800000 */
[-CC-:B------:R-:W-:Y:S01]  /*0ab0*/  FFMA R9, R14, R26.reuse, R23.reuse ;  /* 0x0000001a0e097223 */ /* 0x180fe20000000017 */
[----:B------:R-:W-:Y:S01]  /*0ac0*/  FSEL R17, R17, RZ, P5 ;  /* 0x000000ff11117208 */ /* 0x000fe20002800000 */
[----:B------:R-:W-:Y:S01]  /*0ad0*/  FFMA R10, R15, R26, R23 ;  /* 0x0000001a0f0a7223 */ /* 0x000fe20000000017 */
[----:B------:R-:W-:-:S02]  /*0ae0*/  FSEL R16, R16, RZ, P6 ;  /* 0x000000ff10107208 */ /* 0x000fc40003000000 */
[----:B------:R-:W-:Y:S02]  /*0af0*/  FSETP.GEU.AND P1, PT, R18, RZ, PT ;  /* 0x000000ff1200720b */ /* 0x000fe40003f2e000 */
[----:B------:R-:W-:Y:S02]  /*0b00*/  FSETP.GEU.AND P5, PT, R19, RZ, PT ;  /* 0x000000ff1300720b */ /* 0x000fe40003fae000 */
[----:B------:R-:W-:Y:S01]  /*0b10*/  FSETP.GEU.AND P6, PT, R25, RZ, PT ;  /* 0x000000ff1900720b */ /* 0x000fe20003fce000 */
[----:B------:R-:W-:Y:S01]  /*0b20*/  FFMA R34, R34, R26, R23 ;  /* 0x0000001a22227223 */ /* 0x000fe20000000017 */
[----:B------:R-:W-:Y:S02]  /*0b30*/  FSEL R18, R18, RZ, P1 ;  /* 0x000000ff12127208 */ /* 0x000fe40000800000 */
[----:B------:R-:W-:Y:S02]  /*0b40*/  FSEL R19, R19, RZ, P5 ;  /* 0x000000ff13137208 */ /* 0x000fe40002800000 */
[----:B------:R-:W-:-:S02]  /*0b50*/  FSEL R25, R25, RZ, P6 ;  /* 0x000000ff19197208 */ /* 0x000fc40003000000 */
[----:B------:R-:W-:Y:S02]  /*0b60*/  FSETP.GEU.AND P1, PT, R10, RZ, PT ;  /* 0x000000ff0a00720b */ /* 0x000fe40003f2e000 */
[----:B------:R-:W-:Y:S02]  /*0b70*/  FSETP.GEU.AND P5, PT, R9, RZ, PT ;  /* 0x000000ff0900720b */ /* 0x000fe40003fae000 */
[----:B------:R-:W-:Y:S01]  /*0b80*/  FSETP.GEU.AND P6, PT, R27, RZ, PT ;  /* 0x000000ff1b00720b */ /* 0x000fe20003fce000 */
[-CC-:B------:R-:W-:Y:S01]  /*0b90*/  FFMA R35, R36, R26.reuse, R23.reuse ;  /* 0x0000001a24237223 */ /* 0x180fe20000000017 */
[-CC-:B------:R-:W-:Y:S01]  /*0ba0*/  FFMA R20, R20, R26.reuse, R23.reuse ;  /* 0x0000001a14147223 */ /* 0x180fe20000000017 */
[----:B------:R-:W-:Y:S01]  /*0bb0*/  FFMA R21, R11, R26, R23 ;  /* 0x0000001a0b157223 */ /* 0x000fe20000000017 */
[----:B------:R-:W-:Y:S01]  /*0bc0*/  FSEL R23, R10, RZ, P1 ;  /* 0x000000ff0a177208 */ /* 0x000fe20000800000 */
[----:B------:R-:W-:Y:S01]  /*0bd0*/  STS [R12+0x1c], R25 ;  /* 0x00001c190c007388 */ /* 0x000fe20000000800 */
[----:B------:R-:W-:Y:S01]  /*0be0*/  FSEL R26, R9, RZ, P5 ;  /* 0x000000ff091a7208 */ /* 0x000fe20002800000 */
[----:B------:R-:W0:Y:S01]  /*0bf0*/  LDC.64 R36, c[0x0][0x238] ;  /* 0x00008e00ff247b82 */ /* 0x000e220000000a00 */
[----:B------:R-:W-:-:S02]  /*0c00*/  FSEL R27, R27, RZ, P6 ;  /* 0x000000ff1b1b7208 */ /* 0x000fc40003000000 */
[----:B------:R-:W-:Y:S02]  /*0c10*/  FSETP.GEU.AND P1, PT, R32, RZ, PT ;  /* 0x000000ff2000720b */ /* 0x000fe40003f2e000 */
[C---:B------:R-:W-:Y:S02]  /*0c20*/  FSETP.GEU.AND P5, PT, R33.reuse, RZ, PT ;  /* 0x000000ff2100720b */ /* 0x040fe40003fae000 */
[----:B------:R-:W-:Y:S02]  /*0c30*/  FSETP.GEU.AND P6, PT, R34, RZ, PT ;  /* 0x000000ff2200720b */ /* 0x000fe40003fce000 */
[----:B------:R-:W-:Y:S02]  /*0c40*/  FSEL R32, R32, RZ, P1 ;  /* 0x000000ff20207208 */ /* 0x000fe40000800000 */
[----:B------:R-:W-:Y:S02]  /*0c50*/  FSEL R33, R33, RZ, P5 ;  /* 0x000000ff21217208 */ /* 0x000fe40002800000 */
[----:B------:R-:W-:-:S02]  /*0c60*/  FSEL R34, R34, RZ, P6 ;  /* 0x000000ff22227208 */ /* 0x000fc40003000000 */
[----:B------:R-:W-:Y:S02]  /*0c70*/  FSETP.GEU.AND P1, PT, R35, RZ, PT ;  /* 0x000000ff2300720b */ /* 0x000fe40003f2e000 */
[C---:B------:R-:W-:Y:S02]  /*0c80*/  FSETP.GEU.AND P5, PT, R20.reuse, RZ, PT ;  /* 0x000000ff1400720b */ /* 0x040fe40003fae000 */
[----:B------:R-:W-:Y:S02]  /*0c90*/  FSETP.GEU.AND P6, PT, R21, RZ, PT ;  /* 0x000000ff1500720b */ /* 0x000fe40003fce000 */
[----:B------:R-:W-:Y:S02]  /*0ca0*/  FSEL R35, R35, RZ, P1 ;  /* 0x000000ff23237208 */ /* 0x000fe40000800000 */
[----:B------:R-:W-:Y:S02]  /*0cb0*/  FSEL R20, R20, RZ, P5 ;  /* 0x000000ff14147208 */ /* 0x000fe40002800000 */
[----:B------:R-:W-:Y:S01]  /*0cc0*/  FSEL R21, R21, RZ, P6 ;  /* 0x000000ff15157208 */ /* 0x000fe20003000000 */
[----:B------:R-:W-:Y:S04]  /*0cd0*/  STS [R12], R35 ;  /* 0x000000230c007388 */ /* 0x000fe80000000800 */
[----:B------:R-:W-:Y:S04]  /*0ce0*/  STS [R12+0x4], R34 ;  /* 0x000004220c007388 */ /* 0x000fe80000000800 */
        /* <DEDUP_REMOVED lines=12> */
[----:B------:R0:W-:Y:S01]  /*0db0*/  STS [R12+0x3c], R21 ;  /* 0x00003c150c007388 */ /* 0x0001e20000000800 */
[----:B------:R-:W-:-:S05]  /*0dc0*/  LOP3.LUT R8, R28, 0xfc, RZ, 0xc0, !PT ;  /* 0x000000fc1c087812 */ /* 0x000fca00078ec0ff */
[----:B------:R-:W-:-:S04]  /*0dd0*/  VIADD R8, R8, UR4 ;  /* 0x0000000408087c36 */ /* 0x000fc80008000000 */
[----:B------:R-:W-:Y:S01]  /*0de0*/  IMAD R15, R24, 0x4, R8 ;  /* 0x00000004180f7824 */ /* 0x000fe200078e0208 */
[----:B------:R-:W-:Y:S01]  /*0df0*/  BAR.SYNC.DEFER_BLOCKING 0x0 ;  /* 0x0000000000007b1d */ /* 0x000fe20000010000 */
[----:B------:R-:W-:Y:S02]  /*0e00*/  SHF.R.U32.HI R14, RZ, 0x2, R28 ;  /* 0x00000002ff0e7819 */ /* 0x000fe4000001161c */
[----:B------:R-:W-:Y:S02]  /*0e10*/  LOP3.LUT R28, R30, 0xc, R31, 0xf8, !PT ;  /* 0x0000000c1e1c7812 */ /* 0x000fe400078ef81f */
[----:B------:R-:W-:Y:S01]  /*0e20*/  SGXT.U32 R14, R14, 0x6 ;  /* 0x000000060e0e781a */ /* 0x000fe20000000000 */
[----:B------:R-:W-:Y:S04]  /*0e30*/  LDS R8, [R15] ;  /* 0x000000000f087984 */ /* 0x000fe80000000800 */
[----:B------:R-:W-:Y:S04]  /*0e40*/  LDS R9, [R15+0x4] ;  /* 0x000004000f097984 */ /* 0x000fe80000000800 */
[----:B------:R-:W-:Y:S04]  /*0e50*/  LDS R10, [R15+0x8] ;  /* 0x000008000f0a7984 */ /* 0x000fe80000000800 */
[----:B------:R1:W2:Y:S01]  /*0e60*/  LDS R11, [R15+0xc] ;  /* 0x00000c000f0b7984 */ /* 0x0002a20000000800 */
[----:B------:R-:W-:-:S02]  /*0e70*/  PRMT R29, R14, 0x6540, R29 ;  /* 0x000065400e1d7816 */ /* 0x000fc4000000001d */
[----:B------:R-:W-:Y:S02]  /*0e80*/  ISETP.GE.AND P1, PT, R28, 0x40, PT ;  /* 0x000000401c00780c */ /* 0x000fe40003f26270 */
[----:B------:R-:W-:Y:S02]  /*0e90*/  LOP3.LUT R14, R24, 0x400, RZ, 0xfc, !PT ;  /* 0x00000400180e7812 */ /* 0x000fe400078efcff */
[C---:B------:R-:W-:Y:S01]  /*0ea0*/  ISETP.LT.AND P5, PT, R29.reuse, 0x100, !P1 ;  /* 0x000001001d00780c */ /* 0x040fe20004fa1270 */
[----:B------:R-:W-:Y:S01]  /*0eb0*/  IMAD R13, R29, 0x40, R28 ;  /* 0x000000401d0d7824 */ /* 0x000fe200078e021c */
[----:B------:R-:W-:-:S03]  /*0ec0*/  SHF.R.U32.HI R14, RZ, 0x2, R14 ;  /* 0x00000002ff0e7819 */ /* 0x000fc6000001160e */
[----:B0-----:R-:W-:Y:S01]  /*0ed0*/  IMAD.WIDE R12, R13, 0x4, R36 ;  /* 0x000000040d0c7825 */ /* 0x001fe200078e0224 */
[----:B------:R-:W-:Y:S02]  /*0ee0*/  LOP3.LUT R14, R14, 0x1fc, RZ, 0xc0, !PT ;  /* 0x000001fc0e0e7812 */ /* 0x000fe400078ec0ff */
[C---:B-1----:R-:W-:Y:S02]  /*0ef0*/  LOP3.LUT R15, R29.reuse, 0x80, RZ, 0xfc, !PT ;  /* 0x000000801d0f7812 */ /* 0x042fe400078efcff */
[C---:B------:R-:W-:Y:S02]  /*0f00*/  LOP3.LUT R31, R29.reuse, 0xc0, RZ, 0xfc, !PT ;  /* 0x000000c01d1f7812 */ /* 0x040fe400078efcff */
[----:B------:R-:W-:Y:S01]  /*0f10*/  LOP3.LUT R29, R29, 0x40, RZ, 0xfc, !PT ;  /* 0x000000401d1d7812 */ /* 0x000fe200078efcff */
[----:B--2---:R0:W-:Y:S02]  /*0f20*/  @P5 STG.E.128 desc[UR6][R12.64], R8 ;  /* 0x000000080c005986 */ /* 0x0041e4000c101d06 */
[----:B0-----:R-:W-:-:S04]  /*0f30*/  VIADD R9, R14, UR4 ;  /* 0x000000040e097c36 */ /* 0x001fc80008000000 */
[----:B------:R-:W-:-:S05]  /*0f40*/  IMAD R14, R24, 0x4, R9 ;  /* 0x00000004180e7824 */ /* 0x000fca00078e0209 */
[----:B------:R-:W-:Y:S04]  /*0f50*/  LDS R8, [R14+0x1000] ;  /* 0x001000000e087984 */ /* 0x000fe80000000800 */
[----:B------:R-:W-:Y:S04]  /*0f60*/  LDS R9, [R14+0x1004] ;  /* 0x001004000e097984 */ /* 0x000fe80000000800 */
[----:B------:R-:W-:Y:S04]  /*0f70*/  LDS R10, [R14+0x1008] ;  /* 0x001008000e0a7984 */ /* 0x000fe80000000800 */
[----:B------:R-:W0:Y:S01]  /*0f80*/  LDS R11, [R14+0x100c] ;  /* 0x00100c000e0b7984 */ /* 0x000e220000000800 */
[----:B------:R-:W-:-:S02]  /*0f90*/  ISETP.LT.AND P6, PT, R15, 0x100, !P1 ;  /* 0x000001000f00780c */ /* 0x000fc40004fc1270 */
[----:B------:R-:W-:Y:S02]  /*0fa0*/  ISETP.LT.AND P5, PT, R31, 0x100, !P1 ;  /* 0x000001001f00780c */ /* 0x000fe40004fa1270 */
[C---:B------:R-:W-:Y:S01]  /*0fb0*/  ISETP.LT.AND P1, PT, R29.reuse, 0x100, !P1 ;  /* 0x000001001d00780c */ /* 0x040fe20004f21270 */
[----:B------:R-:W-:-:S04]  /*0fc0*/  IMAD R29, R29, 0x40, R28 ;  /* 0x000000401d1d7824 */ /* 0x000fc800078e021c */
[----:B------:R-:W-:Y:S01]  /*0fd0*/  IMAD.WIDE R12, R29, 0x4, R36 ;  /* 0x000000041d0c7825 */ /* 0x000fe200078e0224 */
[----:B------:R-:W-:-:S04]  /*0fe0*/  LOP3.LUT R29, R24, 0x800, RZ, 0xfc, !PT ;  /* 0x00000800181d7812 */ /* 0x000fc800078efcff */
[----:B------:R-:W-:-:S04]  /*0ff0*/  SHF.R.U32.HI R29, RZ, 0x2, R29 ;  /* 0x00000002ff1d7819 */ /* 0x000fc8000001161d */
[----:B------:R-:W-:-:S05]  /*1000*/  LOP3.LUT R29, R29, 0x2fc, RZ, 0xc0, !PT ;  /* 0x000002fc1d1d7812 */ /* 0x000fca00078ec0ff */
[----:B------:R-:W-:-:S04]  /*1010*/  VIADD R29, R29, UR4 ;  /* 0x000000041d1d7c36 */ /* 0x000fc80008000000 */
[C---:B------:R-:W-:Y:S01]  /*1020*/  IMAD R29, R24.reuse, 0x4, R29 ;  /* 0x00000004181d7824 */ /* 0x040fe200078e021d */
[----:B0-----:R0:W-:Y:S04]  /*1030*/  @P1 STG.E.128 desc[UR6][R12.64], R8 ;  /* 0x000000080c001986 */ /* 0x0011e8000c101d06 */
[----:B------:R-:W-:Y:S04]  /*1040*/  LDS R8, [R29+0x2000] ;  /* 0x002000001d087984 */ /* 0x000fe80000000800 */
[----:B------:R-:W-:Y:S04]  /*1050*/  LDS R9, [R29+0x2004] ;  /* 0x002004001d097984 */ /* 0x000fe80000000800 */
[----:B------:R-:W-:Y:S04]  /*1060*/  LDS R10, [R29+0x2008] ;  /* 0x002008001d0a7984 */ /* 0x000fe80000000800 */
[----:B------:R-:W1:Y:S01]  /*1070*/  LDS R11, [R29+0x200c] ;  /* 0x00200c001d0b7984 */ /* 0x000e620000000800 */
[----:B------:R-:W-:-:S04]  /*1080*/  LOP3.LUT R14, R24, 0xc00, RZ, 0xfc, !PT ;  /* 0x00000c00180e7812 */ /* 0x000fc800078efcff */
[----:B------:R-:W-:-:S04]  /*1090*/  SHF.R.U32.HI R14, RZ, 0x2, R14 ;  /* 0x00000002ff0e7819 */ /* 0x000fc8000001160e */
[----:B------:R-:W-:Y:S01]  /*10a0*/  LOP3.LUT R14, R14, 0x3fc, RZ, 0xc0, !PT ;  /* 0x000003fc0e0e7812 */ /* 0x000fe200078ec0ff */
[----:B------:R-:W-:-:S04]  /*10b0*/  IMAD R15, R15, 0x40, R28 ;  /* 0x000000400f0f7824 */ /* 0x000fc800078e021c */
[----:B0-----:R-:W-:-:S04]  /*10c0*/  VIADD R13, R14, UR4 ;  /* 0x000000040e0d7c36 */ /* 0x001fc80008000000 */
[----:B------:R-:W-:Y:S02]  /*10d0*/  IMAD R24, R24, 0x4, R13 ;  /* 0x0000000418187824 */ /* 0x000fe400078e020d */
[----:B------:R-:W-:-:S03]  /*10e0*/  IMAD.WIDE R12, R15, 0x4, R36 ;  /* 0x000000040f0c7825 */ /* 0x000fc600078e0224 */
[----:B------:R-:W-:Y:S04]  /*10f0*/  LDS R14, [R24+0x3008] ;  /* 0x00300800180e7984 */ /* 0x000fe80000000800 */
[----:B------:R-:W-:Y:S04]  /*1100*/  LDS R15, [R24+0x300c] ;  /* 0x00300c00180f7984 */ /* 0x000fe80000000800 */
[----:B-1----:R-:W-:Y:S04]  /*1110*/  @P6 STG.E.128 desc[UR6][R12.64], R8 ;  /* 0x000000080c006986 */ /* 0x002fe8000c101d06 */
[----:B------:R-:W-:Y:S04]  /*1120*/  LDS R12, [R24+0x3000] ;  /* 0x00300000180c7984 */ /* 0x000fe80000000800 */
[----:B------:R-:W0:Y:S01]  /*1130*/  LDS R13, [R24+0x3004] ;  /* 0x00300400180d7984 */ /* 0x000e220000000800 */
[----:B------:R-:W-:-:S05]  /*1140*/  LEA R28, R31, R28, 0x6 ;  /* 0x0000001c1f1c7211 */ /* 0x000fca00078e30ff */
[----:B------:R-:W-:-:S05]  /*1150*/  IMAD.WIDE R28, R28, 0x4, R36 ;  /* 0x000000041c1c7825 */ /* 0x000fca00078e0224 */
[----:B0-----:R-:W-:Y:S01]  /*1160*/  @P5 STG.E.128 desc[UR6][R28.64], R12 ;  /* 0x0000000c1c005986 */ /* 0x001fe2000c101d06 */
[----:B------:R-:W-:Y:S06]  /*1170*/  BAR.SYNC.DEFER_BLOCKING 0x0 ;  /* 0x0000000000007b1d */ /* 0x000fec0000010000 */
[----:B------:R-:W-:Y:S04]  /*1180*/  STS [R4], R35 ;  /* 0x0000002304007388 */ /* 0x000fe80000000800 */
[----:B------:R-:W-:Y:S04]  /*1190*/  STS [R4+0x410], R34 ;  /* 0x0004102204007388 */ /* 0x000fe80000000800 */
[----:B------:R-:W-:Y:S04]  /*11a0*/  STS [R4+0x820], R33 ;  /* 0x0008202104007388 */ /* 0x000fe80000000800 */
[----:B------:R-:W-:Y:S01]  /*11b0*/  STS [R4+0xc30], R32 ;  /* 0x000c302004007388 */ /* 0x000fe20000000800 */
[----:B------:R-:W-:Y:S06]  /*11c0*/  BAR.SYNC.DEFER_BLOCKING 0x0 ;  /* 0x0000000000007b1d */ /* 0x000fec0000010000 */
[----:B------:R-:W0:Y:S02]  /*11d0*/  LDS.128 R8, [R2] ;  /* 0x0000000002087984 */ /* 0x000e240000000c00 */
[----:B------:R-:W-:Y:S06]  /*11e0*/  BAR.SYNC.DEFER_BLOCKING 0x0 ;  /* 0x0000000000007b1d */ /* 0x000fec0000010000 */
[----:B------:R-:W-:Y:S04]  /*11f0*/  STS [R4], R27 ;  /* 0x0000001b04007388 */ /* 0x000fe80000000800 */
[----:B------:R1:W-:Y:S04]  /*1200*/  STS [R4+0x410], R26 ;  /* 0x0004101a04007388 */ /* 0x0003e80000000800 */
[----:B------:R-:W-:Y:S04]  /*1210*/  STS [R4+0x820], R23 ;  /* 0x0008201704007388 */ /* 0x000fe80000000800 */
[----:B------:R2:W-:Y:S01]  /*1220*/  STS [R4+0xc30], R25 ;  /* 0x000c301904007388 */ /* 0x0005e20000000800 */
[----:B-1----:R-:W2:Y:S08]  /*1230*/  LDC.64 R26, c[0x0][0x240] ;  /* 0x00009000ff1a7b82 */ /* 0x002eb00000000a00 */
[----:B------:R-:W-:Y:S06]  /*1240*/  BAR.SYNC.DEFER_BLOCKING 0x0 ;  /* 0x0000000000007b1d */ /* 0x000fec0000010000 */
[----:B------:R-:W1:Y:S02]  /*1250*/  LDS.128 R12, [R2] ;  /* 0x00000000020c7984 */ /* 0x000e640000000c00 */
[----:B------:R-:W-:Y:S06]  /*1260*/  BAR.SYNC.DEFER_BLOCKING 0x0 ;  /* 0x0000000000007b1d */ /* 0x000fec0000010000 */
[----:B------:R-:W-:Y:S04]  /*1270*/  STS [R4], R19 ;  /* 0x0000001304007388 */ /* 0x000fe80000000800 */
[----:B------:R-:W-:Y:S04]  /*1280*/  STS [R4+0x410], R18 ;  /* 0x0004101204007388 */ /* 0x000fe80000000800 */
[----:B------:R-:W-:Y:S04]  /*1290*/  STS [R4+0x820], R16 ;  /* 0x0008201004007388 */ /* 0x000fe80000000800 */
[----:B------:R-:W-:Y:S01]  /*12a0*/  STS [R4+0xc30], R17 ;  /* 0x000c301104007388 */ /* 0x000fe20000000800 */
[----:B------:R-:W-:Y:S06]  /*12b0*/  BAR.SYNC.DEFER_BLOCKING 0x0 ;  /* 0x0000000000007b1d */ /* 0x000fec0000010000 */
[----:B------:R-:W3:Y:S02]  /*12c0*/  LDS.128 R16, [R2] ;  /* 0x0000000002107984 */ /* 0x000ee40000000c00 */
[----:B------:R-:W-:Y:S01]  /*12d0*/  BAR.SYNC.DEFER_BLOCKING 0x0 ;  /* 0x0000000000007b1d */ /* 0x000fe20000010000 */
[----:B--2---:R-:W-:-:S05]  /*12e0*/  IMAD.WIDE R24, R3, 0x4, R26 ;  /* 0x0000000403187825 */ /* 0x004fca00078e021a */
[----:B------:R2:W-:Y:S04]  /*12f0*/  STS [R4], R22 ;  /* 0x0000001604007388 */ /* 0x0005e80000000800 */
[----:B------:R2:W-:Y:S04]  /*1300*/  STS [R4+0x410], R7 ;  /* 0x0004100704007388 */ /* 0x0005e80000000800 */
[----:B------:R2:W-:Y:S04]  /*1310*/  STS [R4+0x820], R20 ;  /* 0x0008201404007388 */ /* 0x0005e80000000800 */
[----:B------:R2:W-:Y:S01]  /*1320*/  STS [R4+0xc30], R21 ;  /* 0x000c301504007388 */ /* 0x0005e20000000800 */
[----:B------:R-:W-:Y:S01]  /*1330*/  BAR.SYNC.DEFER_BLOCKING 0x0 ;  /* 0x0000000000007b1d */ /* 0x000fe20000010000 */
[----:B------:R-:W-:-:S04]  /*1340*/  IMAD.WIDE R28, R6, 0x4, R26 ;  /* 0x00000004061c7825 */ /* 0x000fc800078e021a */
[----:B------:R-:W-:Y:S01]  /*1350*/  IMAD.WIDE R30, R5, 0x4, R26 ;  /* 0x00000004051e7825 */ /* 0x000fe200078e021a */
[----:B0-----:R2:W-:Y:S04]  /*1360*/  @P4 STG.E.128 desc[UR6][R24.64], R8 ;  /* 0x0000000818004986 */ /* 0x0015e8000c101d06 */
[----:B-1----:R2:W-:Y:S04]  /*1370*/  @P3 STG.E.128 desc[UR6][R28.64], R12 ;  /* 0x0000000c1c003986 */ /* 0x0025e8000c101d06 */
[----:B---3--:R2:W-:Y:S01]  /*1380*/  @P2 STG.E.128 desc[UR6][R30.64], R16 ;  /* 0x000000101e002986 */ /* 0x0085e2000c101d06 */
[----:B------:R-:W-:Y:S05]  /*1390*/  @!P0 EXIT ;  /* 0x000000000000894d */ /* 0x000fea0003800000 */
[----:B--2---:R-:W0:Y:S01]  /*13a0*/  LDS.128 R4, [R2] ;  /* 0x0000000002047984 */ /* 0x004e220000000c00 */
[----:B------:R-:W-:-:S05]  /*13b0*/  IMAD.WIDE R26, R0, 0x4, R26 ;  /* 0x00000004001a7825 */ /* 0x000fca00078e021a */
[----:B0-----:R-:W-:Y:S01]  /*13c0*/  STG.E.128 desc[UR6][R26.64], R4 ;  /* 0x000000041a007986 */ /* 0x001fe2000c101d06 */
[----:B------:R-:W-:Y:S05]  /*13d0*/  EXIT ;  /* 0x000000000000794d */ /* 0x000fea0003800000 */
.L_x_0:
[----:B------:R-:W-:-:S00]  /*13e0*/  BRA `(.L_x_0) ;  /* 0xfffffffc00fc7947 */ /* 0x000fc0000383ffff */
[----:B------:R-:W-:-:S00]  /*13f0*/  NOP ;  /* 0x0000000000007918 */ /* 0x000fc00000000000 */
        /* <DEDUP_REMOVED lines=8> */
.L_x_1:


//--------------------- .nv.global.init           --------------------------
	.section	.nv.global.init,"aw",@progbits
.nv.global.init:
	.type		_$_str,@object
	.size		_$_str,(_$_str_$_2 - _$_str)
_$_str:
        /*0000*/ 	.byte	0x5f, 0x5f, 0x43, 0x55, 0x44, 0x41, 0x5f, 0x46, 0x54, 0x5a, 0x00
	.type		_$_str_$_2,@object
	.size		_$_str_$_2,(.L_1 - _$_str_$_2)
_$_str_$_2:
        /*000b*/ 	.byte	0x5f, 0x5f, 0x43, 0x55, 0x44, 0x41, 0x5f, 0x50, 0x52, 0x45, 0x43, 0x5f, 0x53, 0x51, 0x52, 0x54
        /*001b*/ 	.byte	0x00
.L_1:


//--------------------- .nv.shared.triton_poi_fused__native_batch_norm_legit_no_training_convolution_relu_9 --------------------------
	.section	.nv.shared.triton_poi_fused__native_batch_norm_legit_no_training_convolution_relu_9,"aw",@nobits
	.sectionflags	@""
	.align	16
	.zero		1024


//--------------------- .nv.constant0.triton_poi_fused__native_batch_norm_legit_no_training_convolution_relu_9 --------------------------
	.section	.nv.constant0.triton_poi_fused__native_batch_norm_legit_no_training_convolution_relu_9,"a",@progbits
	.sectionflags	@""
	.align	4
.nv.constant0.triton_poi_fused__native_batch_norm_legit_no_training_convolution_relu_9:
	.zero		592
